	.headerflags	@"EF_CUDA_TEXMODE_UNIFIED EF_CUDA_64BIT_ADDRESS EF_CUDA_ACCELERATORS EF_CUDA_SM90 EF_CUDA_VIRTUAL_SM(EF_CUDA_SM90)"
	.elftype	@"ET_EXEC"


//--------------------- .nv.info                  --------------------------
	.section	.nv.info,"",@"SHT_CUDA_INFO"
	.align	4


	//----- nvinfo : EIATTR_REGCOUNT
	.align		4
        /*0000*/ 	.byte	0x04, 0x2f
        /*0002*/ 	.short	(.L_3 - .L_2)
	.align		4
.L_2:
        /*0004*/ 	.word	index@(triton_poi_fused__native_batch_norm_legit_no_training__unsafe_index_add_mul_relu_sub_13)
        /*0008*/ 	.word	0x00000020


	//----- nvinfo : EIATTR_MIN_STACK_SIZE
	.align		4
.L_3:
        /*000c*/ 	.byte	0x04, 0x12
        /*000e*/ 	.short	(.L_5 - .L_4)
	.align		4
.L_4:
        /*0010*/ 	.word	index@(triton_poi_fused__native_batch_norm_legit_no_training__unsafe_index_add_mul_relu_sub_13)
        /*0014*/ 	.word	0x00000000


	//----- nvinfo : EIATTR_FRAME_SIZE
	.align		4
.L_5:
        /*0018*/ 	.byte	0x04, 0x11
        /*001a*/ 	.short	(.L_7 - .L_6)
	.align		4
.L_6:
        /*001c*/ 	.word	index@(triton_poi_fused__native_batch_norm_legit_no_training__unsafe_index_add_mul_relu_sub_13)
        /*0020*/ 	.word	0x00000000


	//----- nvinfo : EIATTR_MIN_STACK_SIZE
	.align		4
.L_7:
        /*0024*/ 	.byte	0x04, 0x12
        /*0026*/ 	.short	(.L_9 - .L_8)
	.align		4
.L_8:
        /*0028*/ 	.word	index@(triton_poi_fused__native_batch_norm_legit_no_training__unsafe_index_add_mul_relu_sub_13)
        /*002c*/ 	.word	0x00000000
.L_9:


//--------------------- .nv.info.triton_poi_fused__native_batch_norm_legit_no_training__unsafe_index_add_mul_relu_sub_13 --------------------------
	.section	.nv.info.triton_poi_fused__native_batch_norm_legit_no_training__unsafe_index_add_mul_relu_sub_13,"",@"SHT_CUDA_INFO"
	.sectionflags	@""
	.align	4


	//----- nvinfo : EIATTR_CUDA_API_VERSION
	.align		4
        /*0000*/ 	.byte	0x04, 0x37
        /*0002*/ 	.short	(.L_11 - .L_10)
.L_10:
        /*0004*/ 	.word	0x0000007c


	//----- nvinfo : EIATTR_KPARAM_INFO
	.align		4
.L_11:
        /*0008*/ 	.byte	0x04, 0x17
        /*000a*/ 	.short	(.L_13 - .L_12)
.L_12:
        /*000c*/ 	.word	0x00000000
        /*0010*/ 	.short	0x000d
        /*0012*/ 	.short	0x0068
        /*0014*/ 	.byte	0x00, 0xf0, 0x11, 0x00


	//----- nvinfo : EIATTR_KPARAM_INFO
	.align		4
.L_13:
        /*0018*/ 	.byte	0x04, 0x17
        /*001a*/ 	.short	(.L_15 - .L_14)
.L_14:
        /*001c*/ 	.word	0x00000000
        /*0020*/ 	.short	0x000c
        /*0022*/ 	.short	0x0060
        /*0024*/ 	.byte	0x00, 0xf4, 0x21, 0x00


	//----- nvinfo : EIATTR_KPARAM_INFO
	.align		4
.L_15:
        /*0028*/ 	.byte	0x04, 0x17
        /*002a*/ 	.short	(.L_17 - .L_16)
.L_16:
        /*002c*/ 	.word	0x00000000
        /*0030*/ 	.short	0x000b
        /*0032*/ 	.short	0x0058
        /*0034*/ 	.byte	0x00, 0xf4, 0x21, 0x00


	//----- nvinfo : EIATTR_KPARAM_INFO
	.align		4
.L_17:
        /*0038*/ 	.byte	0x04, 0x17
        /*003a*/ 	.short	(.L_19 - .L_18)
.L_18:
        /*003c*/ 	.word	0x00000000
        /*0040*/ 	.short	0x000a
        /*0042*/ 	.short	0x0050
        /*0044*/ 	.byte	0x00, 0xf4, 0x21, 0x00


	//----- nvinfo : EIATTR_KPARAM_INFO
	.align		4
.L_19:
        /*0048*/ 	.byte	0x04, 0x17
        /*004a*/ 	.short	(.L_21 - .L_20)
.L_20:
        /*004c*/ 	.word	0x00000000
        /*0050*/ 	.short	0x0009
        /*0052*/ 	.short	0x0048
        /*0054*/ 	.byte	0x00, 0xf4, 0x21, 0x00


	//----- nvinfo : EIATTR_KPARAM_INFO
	.align		4
.L_21:
        /*0058*/ 	.byte	0x04, 0x17
        /*005a*/ 	.short	(.L_23 - .L_22)
.L_22:
        /*005c*/ 	.word	0x00000000
        /*0060*/ 	.short	0x0008
        /*0062*/ 	.short	0x0040
        /*0064*/ 	.byte	0x00, 0xf4, 0x21, 0x00


	//----- nvinfo : EIATTR_KPARAM_INFO
	.align		4
.L_23:
        /*0068*/ 	.byte	0x04, 0x17
        /*006a*/ 	.short	(.L_25 - .L_24)
.L_24:
        /*006c*/ 	.word	0x00000000
        /*0070*/ 	.short	0x0007
        /*0072*/ 	.short	0x0038
        /*0074*/ 	.byte	0x00, 0xf4, 0x21, 0x00


	//----- nvinfo : EIATTR_KPARAM_INFO
	.align		4
.L_25:
        /*0078*/ 	.byte	0x04, 0x17
        /*007a*/ 	.short	(.L_27 - .L_26)
.L_26:
        /*007c*/ 	.word	0x00000000
        /*0080*/ 	.short	0x0006
        /*0082*/ 	.short	0x0030
        /*0084*/ 	.byte	0x00, 0xf4, 0x21, 0x00


	//----- nvinfo : EIATTR_KPARAM_INFO
	.align		4
.L_27:
        /*0088*/ 	.byte	0x04, 0x17
        /*008a*/ 	.short	(.L_29 - .L_28)
.L_28:
        /*008c*/ 	.word	0x00000000
        /*0090*/ 	.short	0x0005
        /*0092*/ 	.short	0x0028
        /*0094*/ 	.byte	0x00, 0xf4, 0x21, 0x00


	//----- nvinfo : EIATTR_KPARAM_INFO
	.align		4
.L_29:
        /*0098*/ 	.byte	0x04, 0x17
        /*009a*/ 	.short	(.L_31 - .L_30)
.L_30:
        /*009c*/ 	.word	0x00000000
        /*00a0*/ 	.short	0x0004
        /*00a2*/ 	.short	0x0020
        /*00a4*/ 	.byte	0x00, 0xf4, 0x21, 0x00


	//----- nvinfo : EIATTR_KPARAM_INFO
	.align		4
.L_31:
        /*00a8*/ 	.byte	0x04, 0x17
        /*00aa*/ 	.short	(.L_33 - .L_32)
.L_32:
        /*00ac*/ 	.word	0x00000000
        /*00b0*/ 	.short	0x0003
        /*00b2*/ 	.short	0x0018
        /*00b4*/ 	.byte	0x00, 0xf4, 0x21, 0x00


	//----- nvinfo : EIATTR_KPARAM_INFO
	.align		4
.L_33:
        /*00b8*/ 	.byte	0x04, 0x17
        /*00ba*/ 	.short	(.L_35 - .L_34)
.L_34:
        /*00bc*/ 	.word	0x00000000
        /*00c0*/ 	.short	0x0002
        /*00c2*/ 	.short	0x0010
        /*00c4*/ 	.byte	0x00, 0xf4, 0x21, 0x00


	//----- nvinfo : EIATTR_KPARAM_INFO
	.align		4
.L_35:
        /*00c8*/ 	.byte	0x04, 0x17
        /*00ca*/ 	.short	(.L_37 - .L_36)
.L_36:
        /*00cc*/ 	.word	0x00000000
        /*00d0*/ 	.short	0x0001
        /*00d2*/ 	.short	0x0008
        /*00d4*/ 	.byte	0x00, 0xf4, 0x21, 0x00


	//----- nvinfo : EIATTR_KPARAM_INFO
	.align		4
.L_37:
        /*00d8*/ 	.byte	0x04, 0x17
        /*00da*/ 	.short	(.L_39 - .L_38)
.L_38:
        /*00dc*/ 	.word	0x00000000
        /*00e0*/ 	.short	0x0000
        /*00e2*/ 	.short	0x0000
        /*00e4*/ 	.byte	0x00, 0xf4, 0x21, 0x00


	//----- nvinfo : EIATTR_SPARSE_MMA_MASK
	.align		4
.L_39:
        /*00e8*/ 	.byte	0x03, 0x50
        /*00ea*/ 	.short	0x0000


	//----- nvinfo : EIATTR_MAXREG_COUNT
	.align		4
        /*00ec*/ 	.byte	0x03, 0x1b
        /*00ee*/ 	.short	0x00ff


	//----- nvinfo : EIATTR_EXIT_INSTR_OFFSETS
	.align		4
        /*00f0*/ 	.byte	0x04, 0x1c
        /*00f2*/ 	.short	(.L_41 - .L_40)


	//   ....[0]....
.L_40:
        /*00f4*/ 	.word	0x00000730


	//----- nvinfo : EIATTR_REQNTID
	.align		4
.L_41:
        /*00f8*/ 	.byte	0x04, 0x10
        /*00fa*/ 	.short	(.L_43 - .L_42)
.L_42:
        /*00fc*/ 	.word	0x00000080
        /*0100*/ 	.word	0x00000001
        /*0104*/ 	.word	0x00000001


	//----- nvinfo : EIATTR_CBANK_PARAM_SIZE
	.align		4
.L_43:
        /*0108*/ 	.byte	0x03, 0x19
        /*010a*/ 	.short	0x006c


	//----- nvinfo : EIATTR_PARAM_CBANK
	.align		4
        /*010c*/ 	.byte	0x04, 0x0a
        /*010e*/ 	.short	(.L_45 - .L_44)
	.align		4
.L_44:
        /*0110*/ 	.word	index@(.nv.constant0.triton_poi_fused__native_batch_norm_legit_no_training__unsafe_index_add_mul_relu_sub_13)
        /*0114*/ 	.short	0x0210
        /*0116*/ 	.short	0x006c


	//----- nvinfo : EIATTR_SW_WAR
	.align		4
.L_45:
        /*0118*/ 	.byte	0x04, 0x36
        /*011a*/ 	.short	(.L_47 - .L_46)
.L_46:
        /*011c*/ 	.word	0x00000008
.L_47:


//--------------------- .nv.callgraph             --------------------------
	.section	.nv.callgraph,"",@"SHT_CUDA_CALLGRAPH"
	.align	4
	.sectionentsize	8
	.align		4
        /*0000*/ 	.word	0x00000000
	.align		4
        /*0004*/ 	.word	0xffffffff
	.align		4
        /*0008*/ 	.word	0x00000000
	.align		4
        /*000c*/ 	.word	0xfffffffe
	.align		4
        /*0010*/ 	.word	0x00000000
	.align		4
        /*0014*/ 	.word	0xfffffffd
	.align		4
        /*0018*/ 	.word	0x00000000
	.align		4
        /*001c*/ 	.word	0xfffffffc


//--------------------- .nv.constant4             --------------------------
	.section	.nv.constant4,"a",@progbits
	.align	8
	.align		8
.nv.constant4:
        /*0000*/ 	.dword	_$_str
	.align		8
        /*0008*/ 	.dword	_$_str_$_2


//--------------------- .text.triton_poi_fused__native_batch_norm_legit_no_training__unsafe_index_add_mul_relu_sub_13 --------------------------
	.section	.text.triton_poi_fused__native_batch_norm_legit_no_training__unsafe_index_add_mul_relu_sub_13,"ax",@progbits
	.align	128
        .global         triton_poi_fused__native_batch_norm_legit_no_training__unsafe_index_add_mul_relu_sub_13
        .type           triton_poi_fused__native_batch_norm_legit_no_training__unsafe_index_add_mul_relu_sub_13,@function
        .size           triton_poi_fused__native_batch_norm_legit_no_training__unsafe_index_add_mul_relu_sub_13,(.L_x_1 - triton_poi_fused__native_batch_norm_legit_no_training__unsafe_index_add_mul_relu_sub_13)
        .other          triton_poi_fused__native_batch_norm_legit_no_training__unsafe_index_add_mul_relu_sub_13,@"STO_CUDA_ENTRY STV_DEFAULT"
triton_poi_fused__native_batch_norm_legit_no_training__unsafe_index_add_mul_relu_sub_13:
.text.triton_poi_fused__native_batch_norm_legit_no_training__unsafe_index_add_mul_relu_sub_13:
[----:B------:R-:W-:Y:S01]  /*0000*/  LDC R1, c[0x0][0x28] ;  /* 0x00000a00ff017b82 */ /* 0x000fe20000000800 */
[----:B------:R-:W1:Y:S07]  /*0010*/  S2R R3, SR_TID.X ;  /* 0x0000000000037919 */ /* 0x000e6e0000002100 */
[----:B------:R-:W2:Y:S01]  /*0020*/  LDC.64 R6, c[0x0][0x218] ;  /* 0x00008600ff067b82 */ /* 0x000ea20000000a00 */
[----:B------:R-:W-:Y:S01]  /*0030*/  ULDC.64 UR4, c[0x0][0x208] ;  /* 0x0000820000047ab9 */ /* 0x000fe20000000a00 */
[----:B------:R-:W-:Y:S01]  /*0040*/  ULDC.64 UR6, c[0x0][0x228] ;  /* 0x00008a0000067ab9 */ /* 0x000fe20000000a00 */
[----:B------:R-:W3:Y:S05]  /*0050*/  S2R R4, SR_CTAID.X ;  /* 0x0000000000047919 */ /* 0x000eea0000002500 */
[----:B------:R-:W4:Y:S08]  /*0060*/  LDC.64 R10, c[0x0][0x240] ;  /* 0x00009000ff0a7b82 */ /* 0x000f300000000a00 */
[----:B------:R-:W5:Y:S01]  /*0070*/  LDC.64 R8, c[0x0][0x230] ;  /* 0x00008c00ff087b82 */ /* 0x000f620000000a00 */
[----:B-1----:R-:W-:-:S05]  /*0080*/  LOP3.LUT R3, R3, 0x7f, RZ, 0xc0, !PT ;  /* 0x0000007f03037812 */ /* 0x002fca00078ec0ff */
[----:B---3--:R-:W-:-:S05]  /*0090*/  IMAD R20, R4, 0x80, R3 ;  /* 0x0000008004147824 */ /* 0x008fca00078e0203 */
[----:B------:R-:W-:-:S04]  /*00a0*/  SHF.R.S32.HI R3, RZ, 0x1f, R20 ;  /* 0x0000001fff037819 */ /* 0x000fc80000011414 */
[----:B------:R-:W-:Y:S02]  /*00b0*/  LEA.HI R0, R3, R20, RZ, 0x5 ;  /* 0x0000001403007211 */ /* 0x000fe400078f28ff */
[----:B------:R-:W1:Y:S02]  /*00c0*/  LDC.64 R2, c[0x0][0x220] ;  /* 0x00008800ff027b82 */ /* 0x000e640000000a00 */
[----:B------:R-:W-:Y:S02]  /*00d0*/  SHF.R.S32.HI R23, RZ, 0x5, R0 ;  /* 0x00000005ff177819 */ /* 0x000fe40000011400 */
[----:B------:R-:W-:Y:S02]  /*00e0*/  LOP3.LUT R25, R0, 0xffffffe0, RZ, 0xc0, !PT ;  /* 0xffffffe000197812 */ /* 0x000fe400078ec0ff */
[----:B------:R-:W-:-:S03]  /*00f0*/  LEA.HI R5, R23, R23, RZ, 0x5 ;  /* 0x0000001717057211 */ /* 0x000fc600078f28ff */
[----:B------:R-:W-:Y:S01]  /*0100*/  IMAD.IADD R25, R20, 0x1, -R25 ;  /* 0x0000000114197824 */ /* 0x000fe200078e0a19 */
[----:B------:R-:W-:-:S05]  /*0110*/  LOP3.LUT R12, R5, 0xffffffe0, RZ, 0xc0, !PT ;  /* 0xffffffe0050c7812 */ /* 0x000fca00078ec0ff */
[----:B------:R-:W-:-:S04]  /*0120*/  IMAD.IADD R23, R23, 0x1, -R12 ;  /* 0x0000000117177824 */ /* 0x000fc800078e0a0c */
[----:B--2---:R-:W-:-:S06]  /*0130*/  IMAD.WIDE R6, R23, 0x8, R6 ;  /* 0x0000000817067825 */ /* 0x004fcc00078e0206 */
[----:B------:R-:W2:Y:S01]  /*0140*/  LDG.E.EL.64 R6, desc[UR4][R6.64] ;  /* 0x0000000406067981 */ /* 0x000ea2000c2e1b00 */
[----:B----4-:R-:W-:-:S04]  /*0150*/  IMAD.WIDE R12, R23, 0x8, R10 ;  /* 0x00000008170c7825 */ /* 0x010fc800078e020a */
[C---:B-1----:R-:W-:Y:S02]  /*0160*/  IMAD.WIDE R10, R25.reuse, 0x8, R2 ;  /* 0x00000008190a7825 */ /* 0x042fe400078e0202 */
[----:B------:R-:W3:Y:S04]  /*0170*/  LDG.E.EL.64 R2, desc[UR4][R12.64] ;  /* 0x000000040c027981 */ /* 0x000ee8000c2e1b00 */
[----:B------:R-:W4:Y:S01]  /*0180*/  LDG.E.EL.64 R10, desc[UR4][R10.64] ;  /* 0x000000040a0a7981 */ /* 0x000f22000c2e1b00 */
[----:B-----5:R-:W-:-:S06]  /*0190*/  IMAD.WIDE R8, R25, 0x8, R8 ;  /* 0x0000000819087825 */ /* 0x020fcc00078e0208 */
[----:B------:R-:W5:Y:S01]  /*01a0*/  LDG.E.EL.64 R8, desc[UR4][R8.64] ;  /* 0x0000000408087981 */ /* 0x000f62000c2e1b00 */
[----:B------:R-:W1:Y:S03]  /*01b0*/  LDC.64 R14, c[0x0][0x260] ;  /* 0x00009800ff0e7b82 */ /* 0x000e660000000a00 */
[----:B-1----:R1:W5:Y:S05]  /*01c0*/  LDG.E R21, desc[UR4][R14.64] ;  /* 0x000000040e157981 */ /* 0x00236a000c1e1900 */
[----:B------:R-:W1:Y:S02]  /*01d0*/  LDC.64 R18, c[0x0][0x258] ;  /* 0x00009600ff127b82 */ /* 0x000e640000000a00 */
[----:B01----:R-:W5:Y:S01]  /*01e0*/  LDG.E R19, desc[UR4][R18.64] ;  /* 0x0000000412137981 */ /* 0x003f62000c1e1900 */
[----:B--2---:R-:W-:-:S04]  /*01f0*/  SHF.R.U32.HI R5, RZ, 0x1b, R7 ;  /* 0x0000001bff057819 */ /* 0x004fc80000011607 */
[----:B------:R-:W-:-:S04]  /*0200*/  LOP3.LUT R5, R5, 0x10, RZ, 0xc0, !PT ;  /* 0x0000001005057812 */ /* 0x000fc800078ec0ff */
[----:B------:R-:W-:Y:S02]  /*0210*/  IADD3 R5, P0, R6, R5, RZ ;  /* 0x0000000506057210 */ /* 0x000fe40007f1e0ff */
[----:B---3--:R-:W-:Y:S02]  /*0220*/  SHF.R.U32.HI R0, RZ, 0x1b, R3 ;  /* 0x0000001bff007819 */ /* 0x008fe40000011603 */
[----:B----4-:R-:W-:Y:S01]  /*0230*/  LEA R17, P1, R10, UR6, 0x2 ;  /* 0x000000060a117c11 */ /* 0x010fe2000f8210ff */
[----:B------:R-:W-:Y:S01]  /*0240*/  IMAD.X R6, RZ, RZ, R7, P0 ;  /* 0x000000ffff067224 */ /* 0x000fe200000e0607 */
[--C-:B------:R-:W-:Y:S02]  /*0250*/  SHF.R.U32.HI R12, RZ, 0x19, R11.reuse ;  /* 0x00000019ff0c7819 */ /* 0x100fe4000001160b */
[----:B------:R-:W-:Y:S02]  /*0260*/  LOP3.LUT R7, R0, 0x10, RZ, 0xc0, !PT ;  /* 0x0000001000077812 */ /* 0x000fe400078ec0ff */
[----:B------:R-:W-:-:S02]  /*0270*/  LEA.HI.X R0, R10, UR7, R11, 0x2, P1 ;  /* 0x000000070a007c11 */ /* 0x000fc400088f140b */
[----:B------:R-:W-:Y:S02]  /*0280*/  LOP3.LUT R10, R12, 0x40, RZ, 0xc0, !PT ;  /* 0x000000400c0a7812 */ /* 0x000fe400078ec0ff */
[----:B------:R-:W0:Y:S01]  /*0290*/  LDC.64 R12, c[0x0][0x250] ;  /* 0x00009400ff0c7b82 */ /* 0x000e220000000a00 */
[----:B------:R-:W-:Y:S02]  /*02a0*/  IADD3 R7, P2, R2, R7, RZ ;  /* 0x0000000702077210 */ /* 0x000fe40007f5e0ff */
[C---:B-----5:R-:W-:Y:S02]  /*02b0*/  LEA R11, P1, R8.reuse, UR6, 0x2 ;  /* 0x00000006080b7c11 */ /* 0x060fe4000f8210ff */
[----:B------:R-:W-:Y:S02]  /*02c0*/  IADD3 R14, P0, R10, R17, RZ ;  /* 0x000000110a0e7210 */ /* 0x000fe40007f1e0ff */
[----:B------:R-:W-:Y:S01]  /*02d0*/  SHF.R.U32.HI R10, RZ, 0x19, R9 ;  /* 0x00000019ff0a7819 */ /* 0x000fe20000011609 */
[----:B------:R-:W-:Y:S01]  /*02e0*/  IMAD.X R2, RZ, RZ, R3, P2 ;  /* 0x000000ffff027224 */ /* 0x000fe200010e0603 */
[----:B------:R-:W-:-:S02]  /*02f0*/  LEA.HI.X R15, R8, UR7, R9, 0x2, P1 ;  /* 0x00000007080f7c11 */ /* 0x000fc400088f1409 */
[----:B------:R-:W-:Y:S02]  /*0300*/  LOP3.LUT R8, R10, 0x40, RZ, 0xc0, !PT ;  /* 0x000000400a087812 */ /* 0x000fe400078ec0ff */
[C---:B------:R-:W-:Y:S02]  /*0310*/  SHF.L.U64.HI R3, R5.reuse, 0x6, R6 ;  /* 0x0000000605037819 */ /* 0x040fe40000010206 */
[----:B------:R-:W-:Y:S02]  /*0320*/  SHF.L.U32 R9, R5, 0x6, RZ ;  /* 0x0000000605097819 */ /* 0x000fe400000006ff */
[C---:B------:R-:W-:Y:S01]  /*0330*/  SHF.L.U64.HI R5, R7.reuse, 0x6, R2 ;  /* 0x0000000607057819 */ /* 0x040fe20000010202 */
[----:B------:R-:W-:Y:S01]  /*0340*/  IMAD.SHL.U32 R7, R7, 0x40, RZ ;  /* 0x0000004007077824 */ /* 0x000fe200078e00ff */
[----:B------:R-:W-:Y:S02]  /*0350*/  IADD3 R6, P2, R8, R11, RZ ;  /* 0x0000000b08067210 */ /* 0x000fe40007f5e0ff */
[----:B------:R-:W-:-:S02]  /*0360*/  SHF.R.S32.HI R17, RZ, 0x18, R4 ;  /* 0x00000018ff117819 */ /* 0x000fc40000011404 */
[----:B------:R-:W-:Y:S02]  /*0370*/  IADD3 R16, P1, R9, R14, RZ ;  /* 0x0000000e09107210 */ /* 0x000fe40007f3e0ff */
[----:B------:R-:W-:Y:S02]  /*0380*/  IADD3 R14, P4, R7, R14, RZ ;  /* 0x0000000e070e7210 */ /* 0x000fe40007f9e0ff */
[----:B------:R-:W-:Y:S02]  /*0390*/  IADD3 R2, P3, R6, R9, RZ ;  /* 0x0000000906027210 */ /* 0x000fe40007f7e0ff */
[----:B------:R-:W-:Y:S02]  /*03a0*/  IADD3 R4, P5, R7, R6, RZ ;  /* 0x0000000607047210 */ /* 0x000fe40007fbe0ff */
[----:B------:R-:W1:Y:S01]  /*03b0*/  LDC.64 R6, c[0x0][0x238] ;  /* 0x00008e00ff067b82 */ /* 0x000e620000000a00 */
[----:B------:R-:W-:Y:S01]  /*03c0*/  SGXT R17, R17, 0x1 ;  /* 0x000000011111781a */ /* 0x000fe20000000200 */
[----:B0-----:R-:W-:-:S03]  /*03d0*/  IMAD.WIDE R28, R20, 0x4, R12 ;  /* 0x00000004141c7825 */ /* 0x001fc600078e020c */
[----:B------:R-:W-:-:S03]  /*03e0*/  LEA.HI R22, R17, R20, RZ, 0xa ;  /* 0x0000001411167211 */ /* 0x000fc600078f50ff */
[----:B------:R-:W0:Y:S01]  /*03f0*/  LDC.64 R8, c[0x0][0x268] ;  /* 0x00009a00ff087b82 */ /* 0x000e220000000a00 */
[----:B------:R-:W-:-:S07]  /*0400*/  IMAD.X R0, RZ, RZ, R0, P0 ;  /* 0x000000ffff007224 */ /* 0x000fce00000e0600 */
[----:B------:R-:W2:Y:S01]  /*0410*/  LDC.64 R10, c[0x0][0x270] ;  /* 0x00009c00ff0a7b82 */ /* 0x000ea20000000a00 */
[----:B------:R-:W-:Y:S01]  /*0420*/  SHF.R.S32.HI R22, RZ, 0xa, R22 ;  /* 0x0000000aff167819 */ /* 0x000fe20000011416 */
[----:B------:R-:W-:-:S06]  /*0430*/  IMAD.X R24, RZ, RZ, R15, P2 ;  /* 0x000000ffff187224 */ /* 0x000fcc00010e060f */
[----:B------:R-:W3:Y:S01]  /*0440*/  LDC.64 R12, c[0x0][0x248] ;  /* 0x00009200ff0c7b82 */ /* 0x000ee20000000a00 */
[----:B------:R-:W-:Y:S01]  /*0450*/  IADD3.X R17, R3, R0, RZ, P1, !PT ;  /* 0x0000000003117210 */ /* 0x000fe20000ffe4ff */
[C---:B------:R-:W-:Y:S01]  /*0460*/  IMAD.X R15, R5.reuse, 0x1, R0, P4 ;  /* 0x00000001050f7824 */ /* 0x040fe200020e0600 */
[----:B------:R-:W-:Y:S01]  /*0470*/  SHF.L.U32 R27, R22, 0x8, RZ ;  /* 0x00000008161b7819 */ /* 0x000fe200000006ff */
[----:B------:R-:W-:Y:S01]  /*0480*/  IMAD.X R3, R24, 0x1, R3, P3 ;  /* 0x0000000118037824 */ /* 0x000fe200018e0603 */
[----:B------:R-:W4:Y:S01]  /*0490*/  LDG.E R0, desc[UR4][R28.64] ;  /* 0x000000041c007981 */ /* 0x000f22000c1e1900 */
[----:B------:R-:W-:Y:S02]  /*04a0*/  IMAD.X R5, R5, 0x1, R24, P5 ;  /* 0x0000000105057824 */ /* 0x000fe400028e0618 */
[C---:B------:R-:W-:Y:S01]  /*04b0*/  IMAD.WIDE R16, R27.reuse, 0x4, R16 ;  /* 0x000000041b107825 */ /* 0x040fe200078e0210 */
[----:B0-----:R-:W5:Y:S03]  /*04c0*/  LDG.E R8, desc[UR4][R8.64] ;  /* 0x0000000408087981 */ /* 0x001f66000c1e1900 */
[----:B------:R-:W-:-:S02]  /*04d0*/  IMAD.WIDE R14, R27, 0x4, R14 ;  /* 0x000000041b0e7825 */ /* 0x000fc400078e020e */
[----:B------:R-:W5:Y:S02]  /*04e0*/  LDG.E.EL R16, desc[UR4][R16.64] ;  /* 0x0000000410107981 */ /* 0x000f64000c2e1900 */
[C---:B------:R-:W-:Y:S02]  /*04f0*/  IMAD.WIDE R2, R27.reuse, 0x4, R2 ;  /* 0x000000041b027825 */ /* 0x040fe400078e0202 */
[----:B------:R-:W5:Y:S02]  /*0500*/  LDG.E.EL R14, desc[UR4][R14.64] ;  /* 0x000000040e0e7981 */ /* 0x000f64000c2e1900 */
[----:B------:R-:W-:Y:S02]  /*0510*/  IMAD.WIDE R4, R27, 0x4, R4 ;  /* 0x000000041b047825 */ /* 0x000fe400078e0204 */
[----:B------:R0:W5:Y:S02]  /*0520*/  LDG.E.EL R3, desc[UR4][R2.64] ;  /* 0x0000000402037981 */ /* 0x000164000c2e1900 */
[----:B-1----:R-:W-:-:S02]  /*0530*/  IMAD.WIDE R6, R25, 0x4, R6 ;  /* 0x0000000419067825 */ /* 0x002fc400078e0206 */
[----:B------:R1:W5:Y:S04]  /*0540*/  LDG.E.EL R25, desc[UR4][R4.64] ;  /* 0x0000000404197981 */ /* 0x000368000c2e1900 */
[----:B--2---:R-:W2:Y:S01]  /*0550*/  LDG.E R11, desc[UR4][R10.64] ;  /* 0x000000040a0b7981 */ /* 0x004ea2000c1e1900 */
[----:B---3--:R-:W-:-:S03]  /*0560*/  IMAD.WIDE R12, R23, 0x4, R12 ;  /* 0x00000004170c7825 */ /* 0x008fc600078e020c */
[----:B------:R-:W3:Y:S01]  /*0570*/  LDG.E.EL R7, desc[UR4][R6.64] ;  /* 0x0000000406077981 */ /* 0x000ee2000c2e1900 */
[----:B------:R-:W-:Y:S01]  /*0580*/  FADD R21, R21, 9.9999997473787516356e-06 ;  /* 0x3727c5ac15157421 */ /* 0x000fe20000000000 */
[----:B0-----:R-:W-:Y:S01]  /*0590*/  IMAD.MOV.U32 R2, RZ, RZ, 0x3e800000 ;  /* 0x3e800000ff027424 */ /* 0x001fe200078e00ff */
[----:B-1----:R-:W0:Y:S01]  /*05a0*/  LDC.64 R4, c[0x0][0x210] ;  /* 0x00008400ff047b82 */ /* 0x002e220000000a00 */
[----:B------:R-:W3:Y:S01]  /*05b0*/  LDG.E.EL R12, desc[UR4][R12.64] ;  /* 0x000000040c0c7981 */ /* 0x000ee2000c2e1900 */
[----:B------:R-:W1:Y:S02]  /*05c0*/  MUFU.SQRT R17, R21 ;  /* 0x0000001500117308 */ /* 0x000e640000002000 */
[C---:B-1----:R-:W-:Y:S02]  /*05d0*/  FSETP.GT.AND P0, PT, R17.reuse, 8.50705917302346158658e+37, PT ;  /* 0x7e8000001100780b */ /* 0x042fe40003f04000 */
[----:B------:R-:W-:-:S11]  /*05e0*/  FSETP.GEU.AND P1, PT, R17, 1.175494350822287508e-38, PT ;  /* 0x008000001100780b */ /* 0x000fd60003f2e000 */
[----:B------:R-:W-:-:S04]  /*05f0*/  @P0 FMUL R17, R17, 0.25 ;  /* 0x3e80000011110820 */ /* 0x000fc80000400000 */
[----:B------:R-:W-:-:S06]  /*0600*/  @!P1 FMUL R17, R17, 16777216 ;  /* 0x4b80000011119820 */ /* 0x000fcc0000400000 */
[----:B------:R-:W1:Y:S01]  /*0610*/  MUFU.RCP R17, R17 ;  /* 0x0000001100117308 */ /* 0x000e620000001000 */
[----:B------:R-:W-:-:S05]  /*0620*/  FSEL R2, R2, 1, P0 ;  /* 0x3f80000002027808 */ /* 0x000fca0000000000 */
[----:B------:R-:W-:-:S04]  /*0630*/  @!P1 FMUL R2, R2, 16777216 ;  /* 0x4b80000002029820 */ /* 0x000fc80000400000 */
[----:B-1----:R-:W-:Y:S01]  /*0640*/  FMUL R9, R17, R2 ;  /* 0x0000000211097220 */ /* 0x002fe20000400000 */
[----:B0-----:R-:W-:-:S04]  /*0650*/  IMAD.WIDE R4, R20, 0x4, R4 ;  /* 0x0000000414047825 */ /* 0x001fc800078e0204 */
[----:B----4-:R-:W-:-:S04]  /*0660*/  FADD R0, R0, -R19 ;  /* 0x8000001300007221 */ /* 0x010fc80000000000 */
[----:B------:R-:W-:Y:S01]  /*0670*/  FMUL R0, R0, R9 ;  /* 0x0000000900007220 */ /* 0x000fe20000400000 */
[----:B-----5:R-:W-:Y:S01]  /*0680*/  FADD R3, -R16, R3 ;  /* 0x0000000310037221 */ /* 0x020fe20000000100 */
[----:B------:R-:W-:Y:S02]  /*0690*/  FADD R25, -R14, R25 ;  /* 0x000000190e197221 */ /* 0x000fe40000000100 */
[----:B--2---:R-:W-:Y:S01]  /*06a0*/  FFMA R0, R8, R0, R11 ;  /* 0x0000000008007223 */ /* 0x004fe2000000000b */
[C---:B---3--:R-:W-:Y:S01]  /*06b0*/  FFMA R3, R7.reuse, R3, R16 ;  /* 0x0000000307037223 */ /* 0x048fe20000000010 */
[----:B------:R-:W-:-:S03]  /*06c0*/  FFMA R14, R7, R25, R14 ;  /* 0x00000019070e7223 */ /* 0x000fc6000000000e */
[----:B------:R-:W-:Y:S01]  /*06d0*/  FSETP.GEU.AND P0, PT, R0, RZ, PT ;  /* 0x000000ff0000720b */ /* 0x000fe20003f0e000 */
[----:B------:R-:W-:-:S03]  /*06e0*/  FADD R14, -R3, R14 ;  /* 0x0000000e030e7221 */ /* 0x000fc60000000100 */
[----:B------:R-:W-:Y:S01]  /*06f0*/  FSEL R7, R0, RZ, P0 ;  /* 0x000000ff00077208 */ /* 0x000fe20000000000 */
[----:B------:R-:W-:-:S04]  /*0700*/  FFMA R12, R12, R14, R3 ;  /* 0x0000000e0c0c7223 */ /* 0x000fc80000000003 */
[----:B------:R-:W-:-:S05]  /*0710*/  FADD R7, R12, R7 ;  /* 0x000000070c077221 */ /* 0x000fca0000000000 */
[----:B------:R-:W-:Y:S01]  /*0720*/  STG.E desc[UR4][R4.64], R7 ;  /* 0x0000000704007986 */ /* 0x000fe2000c101904 */
[----:B------:R-:W-:Y:S05]  /*0730*/  EXIT ;  /* 0x000000000000794d */ /* 0x000fea0003800000 */
.L_x_0:
[----:B------:R-:W-:-:S00]  /*0740*/  BRA `(.L_x_0) ;  /* 0xfffffffc00fc7947 */ /* 0x000fc0000383ffff */
[----:B------:R-:W-:-:S00]  /*0750*/  NOP ;  /* 0x0000000000007918 */ /* 0x000fc00000000000 */
        /* <DEDUP_REMOVED lines=10> */
.L_x_1:


//--------------------- .nv.global.init           --------------------------
	.section	.nv.global.init,"aw",@progbits
.nv.global.init:
	.type		_$_str,@object
	.size		_$_str,(_$_str_$_2 - _$_str)
_$_str:
        /*0000*/ 	.byte	0x5f, 0x5f, 0x43, 0x55, 0x44, 0x41, 0x5f, 0x46, 0x54, 0x5a, 0x00
	.type		_$_str_$_2,@object
	.size		_$_str_$_2,(.L_1 - _$_str_$_2)
_$_str_$_2:
        /*000b*/ 	.byte	0x5f, 0x5f, 0x43, 0x55, 0x44, 0x41, 0x5f, 0x50, 0x52, 0x45, 0x43, 0x5f, 0x53, 0x51, 0x52, 0x54
        /*001b*/ 	.byte	0x00
.L_1:


//--------------------- .nv.constant0.triton_poi_fused__native_batch_norm_legit_no_training__unsafe_index_add_mul_relu_sub_13 --------------------------
	.section	.nv.constant0.triton_poi_fused__native_batch_norm_legit_no_training__unsafe_index_add_mul_relu_sub_13,"a",@progbits
	.sectionflags	@""
	.align	4
.nv.constant0.triton_poi_fused__native_batch_norm_legit_no_training__unsafe_index_add_mul_relu_sub_13:
	.zero		636
